	.headerflags	@"EF_CUDA_TEXMODE_UNIFIED EF_CUDA_64BIT_ADDRESS EF_CUDA_ACCELERATORS EF_CUDA_SM90 EF_CUDA_VIRTUAL_SM(EF_CUDA_SM90)"
	.elftype	@"ET_EXEC"


//--------------------- .nv.info                  --------------------------
	.section	.nv.info,"",@"SHT_CUDA_INFO"
	.align	4


	//----- nvinfo : EIATTR_REGCOUNT
	.align		4
        /*0000*/ 	.byte	0x04, 0x2f
        /*0002*/ 	.short	(.L_1 - .L_0)
	.align		4
.L_0:
        /*0004*/ 	.word	index@(triton_per_fused_mean_mul_sigmoid_17)
        /*0008*/ 	.word	0x00000011


	//----- nvinfo : EIATTR_MIN_STACK_SIZE
	.align		4
.L_1:
        /*000c*/ 	.byte	0x04, 0x12
        /*000e*/ 	.short	(.L_3 - .L_2)
	.align		4
.L_2:
        /*0010*/ 	.word	index@(triton_per_fused_mean_mul_sigmoid_17)
        /*0014*/ 	.word	0x00000000


	//----- nvinfo : EIATTR_FRAME_SIZE
	.align		4
.L_3:
        /*0018*/ 	.byte	0x04, 0x11
        /*001a*/ 	.short	(.L_5 - .L_4)
	.align		4
.L_4:
        /*001c*/ 	.word	index@(triton_per_fused_mean_mul_sigmoid_17)
        /*0020*/ 	.word	0x00000000


	//----- nvinfo : EIATTR_MIN_STACK_SIZE
	.align		4
.L_5:
        /*0024*/ 	.byte	0x04, 0x12
        /*0026*/ 	.short	(.L_7 - .L_6)
	.align		4
.L_6:
        /*0028*/ 	.word	index@(triton_per_fused_mean_mul_sigmoid_17)
        /*002c*/ 	.word	0x00000000
.L_7:


//--------------------- .nv.info.triton_per_fused_mean_mul_sigmoid_17 --------------------------
	.section	.nv.info.triton_per_fused_mean_mul_sigmoid_17,"",@"SHT_CUDA_INFO"
	.sectionflags	@""
	.align	4


	//----- nvinfo : EIATTR_CUDA_API_VERSION
	.align		4
        /*0000*/ 	.byte	0x04, 0x37
        /*0002*/ 	.short	(.L_9 - .L_8)
.L_8:
        /*0004*/ 	.word	0x0000007c


	//----- nvinfo : EIATTR_KPARAM_INFO
	.align		4
.L_9:
        /*0008*/ 	.byte	0x04, 0x17
        /*000a*/ 	.short	(.L_11 - .L_10)
.L_10:
        /*000c*/ 	.word	0x00000000
        /*0010*/ 	.short	0x0003
        /*0012*/ 	.short	0x0014
        /*0014*/ 	.byte	0x00, 0xf0, 0x11, 0x00


	//----- nvinfo : EIATTR_KPARAM_INFO
	.align		4
.L_11:
        /*0018*/ 	.byte	0x04, 0x17
        /*001a*/ 	.short	(.L_13 - .L_12)
.L_12:
        /*001c*/ 	.word	0x00000000
        /*0020*/ 	.short	0x0002
        /*0022*/ 	.short	0x0010
        /*0024*/ 	.byte	0x00, 0xf0, 0x11, 0x00


	//----- nvinfo : EIATTR_KPARAM_INFO
	.align		4
.L_13:
        /*0028*/ 	.byte	0x04, 0x17
        /*002a*/ 	.short	(.L_15 - .L_14)
.L_14:
        /*002c*/ 	.word	0x00000000
        /*0030*/ 	.short	0x0001
        /*0032*/ 	.short	0x0008
        /*0034*/ 	.byte	0x00, 0xf4, 0x21, 0x00


	//----- nvinfo : EIATTR_KPARAM_INFO
	.align		4
.L_15:
        /*0038*/ 	.byte	0x04, 0x17
        /*003a*/ 	.short	(.L_17 - .L_16)
.L_16:
        /*003c*/ 	.word	0x00000000
        /*0040*/ 	.short	0x0000
        /*0042*/ 	.short	0x0000
        /*0044*/ 	.byte	0x00, 0xf4, 0x21, 0x00


	//----- nvinfo : EIATTR_SPARSE_MMA_MASK
	.align		4
.L_17:
        /*0048*/ 	.byte	0x03, 0x50
        /*004a*/ 	.short	0x0000


	//----- nvinfo : EIATTR_MAXREG_COUNT
	.align		4
        /*004c*/ 	.byte	0x03, 0x1b
        /*004e*/ 	.short	0x00ff


	//----- nvinfo : EIATTR_COOP_GROUP_MASK_REGIDS
	.align		4
        /*0050*/ 	.byte	0x04, 0x29
        /*0052*/ 	.short	(.L_19 - .L_18)


	//   ....[0]....
.L_18:
        /*0054*/ 	.word	0xffffffff


	//   ....[1]....
        /*0058*/ 	.word	0xffffffff


	//   ....[2]....
        /*005c*/ 	.word	0xffffffff


	//   ....[3]....
        /*0060*/ 	.word	0xffffffff


	//   ....[4]....
        /*0064*/ 	.word	0xffffffff


	//   ....[5]....
        /*0068*/ 	.word	0xffffffff


	//   ....[6]....
        /*006c*/ 	.word	0xffffffff


	//----- nvinfo : EIATTR_COOP_GROUP_INSTR_OFFSETS
	.align		4
.L_19:
        /*0070*/ 	.byte	0x04, 0x28
        /*0072*/ 	.short	(.L_21 - .L_20)


	//   ....[0]....
.L_20:
        /*0074*/ 	.word	0x00000380


	//   ....[1]....
        /*0078*/ 	.word	0x000003a0


	//   ....[2]....
        /*007c*/ 	.word	0x00000400


	//   ....[3]....
        /*0080*/ 	.word	0x00000410


	//   ....[4]....
        /*0084*/ 	.word	0x00000460


	//   ....[5]....
        /*0088*/ 	.word	0x00000480


	//   ....[6]....
        /*008c*/ 	.word	0x00000590


	//----- nvinfo : EIATTR_EXIT_INSTR_OFFSETS
	.align		4
.L_21:
        /*0090*/ 	.byte	0x04, 0x1c
        /*0092*/ 	.short	(.L_23 - .L_22)


	//   ....[0]....
.L_22:
        /*0094*/ 	.word	0x00000680


	//   ....[1]....
        /*0098*/ 	.word	0x000006b0


	//----- nvinfo : EIATTR_REQNTID
	.align		4
.L_23:
        /*009c*/ 	.byte	0x04, 0x10
        /*009e*/ 	.short	(.L_25 - .L_24)
.L_24:
        /*00a0*/ 	.word	0x00000040
        /*00a4*/ 	.word	0x00000001
        /*00a8*/ 	.word	0x00000001


	//----- nvinfo : EIATTR_CBANK_PARAM_SIZE
	.align		4
.L_25:
        /*00ac*/ 	.byte	0x03, 0x19
        /*00ae*/ 	.short	0x0018


	//----- nvinfo : EIATTR_PARAM_CBANK
	.align		4
        /*00b0*/ 	.byte	0x04, 0x0a
        /*00b2*/ 	.short	(.L_27 - .L_26)
	.align		4
.L_26:
        /*00b4*/ 	.word	index@(.nv.constant0.triton_per_fused_mean_mul_sigmoid_17)
        /*00b8*/ 	.short	0x0210
        /*00ba*/ 	.short	0x0018


	//----- nvinfo : EIATTR_SW_WAR
	.align		4
.L_27:
        /*00bc*/ 	.byte	0x04, 0x36
        /*00be*/ 	.short	(.L_29 - .L_28)
.L_28:
        /*00c0*/ 	.word	0x00000008
.L_29:


//--------------------- .nv.callgraph             --------------------------
	.section	.nv.callgraph,"",@"SHT_CUDA_CALLGRAPH"
	.align	4
	.sectionentsize	8
	.align		4
        /*0000*/ 	.word	0x00000000
	.align		4
        /*0004*/ 	.word	0xffffffff
	.align		4
        /*0008*/ 	.word	0x00000000
	.align		4
        /*000c*/ 	.word	0xfffffffe
	.align		4
        /*0010*/ 	.word	0x00000000
	.align		4
        /*0014*/ 	.word	0xfffffffd
	.align		4
        /*0018*/ 	.word	0x00000000
	.align		4
        /*001c*/ 	.word	0xfffffffc


//--------------------- .text.triton_per_fused_mean_mul_sigmoid_17 --------------------------
	.section	.text.triton_per_fused_mean_mul_sigmoid_17,"ax",@progbits
	.sectionflags	@"SHF_BARRIERS=1"
	.align	128
        .global         triton_per_fused_mean_mul_sigmoid_17
        .type           triton_per_fused_mean_mul_sigmoid_17,@function
        .size           triton_per_fused_mean_mul_sigmoid_17,(.L_x_1 - triton_per_fused_mean_mul_sigmoid_17)
        .other          triton_per_fused_mean_mul_sigmoid_17,@"STO_CUDA_ENTRY STV_DEFAULT"
triton_per_fused_mean_mul_sigmoid_17:
.text.triton_per_fused_mean_mul_sigmoid_17:
[----:B------:R-:W0:Y:S02]  /*0000*/  LDC R1, c[0x0][0x28] ;  /* 0x00000a00ff017b82 */ /* 0x000e240000000800 */
[----:B------:R-:W1:Y:S01]  /*0010*/  S2R R0, SR_TID.X ;  /* 0x0000000000007919 */ /* 0x000e620000002100 */
[----:B------:R-:W2:Y:S01]  /*0020*/  LDC.64 R6, c[0x0][0x218] ;  /* 0x00008600ff067b82 */ /* 0x000ea20000000a00 */
[----:B------:R-:W-:Y:S01]  /*0030*/  ULDC.64 UR6, c[0x0][0x208] ;  /* 0x0000820000067ab9 */ /* 0x000fe20000000a00 */
[----:B------:R-:W3:Y:S01]  /*0040*/  S2R R3, SR_CTAID.X ;  /* 0x0000000000037919 */ /* 0x000ee20000002500 */
[----:B-1----:R-:W-:Y:S01]  /*0050*/  IMAD.SHL.U32 R2, R0, 0x2, RZ ;  /* 0x0000000200027824 */ /* 0x002fe200078e00ff */
[----:B------:R-:W-:Y:S01]  /*0060*/  SHF.R.U32.HI R11, RZ, 0x2, R0 ;  /* 0x00000002ff0b7819 */ /* 0x000fe20000011600 */
[----:B---3--:R-:W-:-:S03]  /*0070*/  IMAD.SHL.U32 R3, R3, 0x8, RZ ;  /* 0x0000000803037824 */ /* 0x008fc600078e00ff */
[----:B------:R-:W-:-:S04]  /*0080*/  LOP3.LUT R2, R2, 0x6, RZ, 0xc0, !PT ;  /* 0x0000000602027812 */ /* 0x000fc800078ec0ff */
[----:B------:R-:W-:-:S04]  /*0090*/  LOP3.LUT R5, R3, R2, RZ, 0xfc, !PT ;  /* 0x0000000203057212 */ /* 0x000fc800078efcff */
[C---:B------:R-:W-:Y:S01]  /*00a0*/  ISETP.GE.AND P0, PT, R5.reuse, 0x500, PT ;  /* 0x000005000500780c */ /* 0x040fe20003f06270 */
[----:B------:R-:W-:-:S05]  /*00b0*/  IMAD.HI R8, R5, 0x66666667, RZ ;  /* 0x6666666705087827 */ /* 0x000fca00078e02ff */
[----:B------:R-:W-:-:S04]  /*00c0*/  SHF.R.U32.HI R9, RZ, 0x1f, R8 ;  /* 0x0000001fff097819 */ /* 0x000fc80000011608 */
[----:B------:R-:W-:Y:S02]  /*00d0*/  LEA.HI.SX32 R10, R8, R9, 0x19 ;  /* 0x00000009080a7211 */ /* 0x000fe400078fcaff */
[----:B------:R-:W-:-:S03]  /*00e0*/  SGXT.U32 R8, R11, 0x4 ;  /* 0x000000040b08781a */ /* 0x000fc60000000000 */
[----:B------:R-:W-:-:S04]  /*00f0*/  IMAD R9, R10, -0x140, R5 ;  /* 0xfffffec00a097824 */ /* 0x000fc800078e0205 */
[----:B------:R-:W-:-:S04]  /*0100*/  IMAD R9, R8, 0x140, R9 ;  /* 0x0000014008097824 */ /* 0x000fc800078e0209 */
[----:B------:R-:W-:-:S04]  /*0110*/  IMAD R9, R10, 0x1400, R9 ;  /* 0x000014000a097824 */ /* 0x000fc800078e0209 */
[----:B--2---:R-:W-:Y:S01]  /*0120*/  IMAD.WIDE R6, R9, 0x4, R6 ;  /* 0x0000000409067825 */ /* 0x004fe200078e0206 */
[----:B------:R-:W-:-:S06]  /*0130*/  CS2R R8, SRZ ;  /* 0x0000000000087805 */ /* 0x000fcc000001ff00 */
[----:B------:R1:W2:Y:S01]  /*0140*/  @!P0 LDG.E.64 R8, desc[UR6][R6.64] ;  /* 0x0000000606088981 */ /* 0x0002a2000c1e1b00 */
[----:B------:R-:W3:Y:S01]  /*0150*/  S2UR UR5, SR_CgaCtaId ;  /* 0x00000000000579c3 */ /* 0x000ee20000008800 */
[----:B------:R-:W-:Y:S01]  /*0160*/  UMOV UR4, 0x400 ;  /* 0x0000040000047882 */ /* 0x000fe20000000000 */
[----:B------:R-:W-:Y:S01]  /*0170*/  LOP3.LUT R3, R3, 0x7, R0, 0xf8, !PT ;  /* 0x0000000703037812 */ /* 0x000fe200078ef800 */
[----:B-1----:R-:W-:Y:S01]  /*0180*/  HFMA2.MMA R7, -RZ, RZ, 1.625, 0 ;  /* 0x3e800000ff077435 */ /* 0x002fe200000001ff */
[----:B---3--:R-:W-:Y:S01]  /*0190*/  UPRMT UR4, UR5, 0x654, UR4 ;  /* 0x0000065405047896 */ /* 0x008fe20008000004 */
[----:B--2---:R-:W-:Y:S02]  /*01a0*/  SEL R8, R8, RZ, !P0 ;  /* 0x000000ff08087207 */ /* 0x004fe40004000000 */
[----:B------:R-:W-:-:S03]  /*01b0*/  SEL R9, R9, RZ, !P0 ;  /* 0x000000ff09097207 */ /* 0x000fc60004000000 */
[----:B------:R-:W-:Y:S02]  /*01c0*/  FADD R5, RZ, -R8 ;  /* 0x80000008ff057221 */ /* 0x000fe40000000000 */
[----:B------:R-:W-:Y:S02]  /*01d0*/  FADD R10, RZ, -R9 ;  /* 0x80000009ff0a7221 */ /* 0x000fe40000000000 */
[----:B------:R-:W-:Y:S02]  /*01e0*/  FMUL R5, R5, 1.4426950216293334961 ;  /* 0x3fb8aa3b05057820 */ /* 0x000fe40000400000 */
[----:B------:R-:W-:-:S03]  /*01f0*/  FMUL R11, R10, 1.4426950216293334961 ;  /* 0x3fb8aa3b0a0b7820 */ /* 0x000fc60000400000 */
[----:B------:R-:W-:Y:S02]  /*0200*/  FSETP.GEU.AND P1, PT, R5, -126, PT ;  /* 0xc2fc00000500780b */ /* 0x000fe40003f2e000 */
[----:B------:R-:W-:-:S11]  /*0210*/  FSETP.GEU.AND P2, PT, R11, -126, PT ;  /* 0xc2fc00000b00780b */ /* 0x000fd60003f4e000 */
[----:B------:R-:W-:Y:S02]  /*0220*/  @!P1 FMUL R5, R5, 0.5 ;  /* 0x3f00000005059820 */ /* 0x000fe40000400000 */
[----:B------:R-:W-:Y:S02]  /*0230*/  @!P2 FMUL R11, R11, 0.5 ;  /* 0x3f0000000b0ba820 */ /* 0x000fe40000400000 */
[----:B------:R-:W1:Y:S08]  /*0240*/  MUFU.EX2 R10, R5 ;  /* 0x00000005000a7308 */ /* 0x000e700000000800 */
[----:B------:R-:W2:Y:S01]  /*0250*/  MUFU.EX2 R6, R11 ;  /* 0x0000000b00067308 */ /* 0x000ea20000000800 */
[----:B-1----:R-:W-:-:S04]  /*0260*/  @!P1 FMUL R10, R10, R10 ;  /* 0x0000000a0a0a9220 */ /* 0x002fc80000400000 */
[----:B------:R-:W-:Y:S01]  /*0270*/  FADD R10, R10, 1 ;  /* 0x3f8000000a0a7421 */ /* 0x000fe20000000000 */
[----:B--2---:R-:W-:-:S04]  /*0280*/  @!P2 FMUL R6, R6, R6 ;  /* 0x000000060606a220 */ /* 0x004fc80000400000 */
[----:B------:R-:W-:Y:S01]  /*0290*/  FSETP.GT.AND P1, PT, R10, 8.50705917302346158658e+37, PT ;  /* 0x7e8000000a00780b */ /* 0x000fe20003f24000 */
[----:B------:R-:W-:-:S03]  /*02a0*/  FADD R6, R6, 1 ;  /* 0x3f80000006067421 */ /* 0x000fc60000000000 */
[----:B------:R-:W-:Y:S02]  /*02b0*/  FSEL R5, R7, 1, P1 ;  /* 0x3f80000007057808 */ /* 0x000fe40000800000 */
[----:B------:R-:W-:-:S04]  /*02c0*/  FSETP.GT.AND P2, PT, R6, 8.50705917302346158658e+37, PT ;  /* 0x7e8000000600780b */ /* 0x000fc80003f44000 */
[----:B------:R-:W-:-:S03]  /*02d0*/  FSEL R7, R7, 1, P2 ;  /* 0x3f80000007077808 */ /* 0x000fc60001000000 */
[----:B------:R-:W-:Y:S01]  /*02e0*/  @P1 FMUL R10, R10, 0.25 ;  /* 0x3e8000000a0a1820 */ /* 0x000fe20000400000 */
[----:B------:R-:W-:-:S05]  /*02f0*/  ISETP.GE.AND P1, PT, R0, 0x10, PT ;  /* 0x000000100000780c */ /* 0x000fca0003f26270 */
[----:B------:R-:W1:Y:S01]  /*0300*/  MUFU.RCP R10, R10 ;  /* 0x0000000a000a7308 */ /* 0x000e620000001000 */
[----:B------:R-:W-:-:S07]  /*0310*/  @P2 FMUL R6, R6, 0.25 ;  /* 0x3e80000006062820 */ /* 0x000fce0000400000 */
[----:B------:R-:W2:Y:S01]  /*0320*/  MUFU.RCP R6, R6 ;  /* 0x0000000600067308 */ /* 0x000ea20000001000 */
[----:B-1----:R-:W-:-:S04]  /*0330*/  FMUL R5, R10, R5 ;  /* 0x000000050a057220 */ /* 0x002fc80000400000 */
[----:B------:R-:W-:Y:S01]  /*0340*/  FMUL R5, R8, R5 ;  /* 0x0000000508057220 */ /* 0x000fe20000400000 */
[----:B--2---:R-:W-:-:S04]  /*0350*/  FMUL R12, R6, R7 ;  /* 0x00000007060c7220 */ /* 0x004fc80000400000 */
[----:B------:R-:W-:Y:S01]  /*0360*/  FSEL R5, R5, RZ, !P0 ;  /* 0x000000ff05057208 */ /* 0x000fe20004000000 */
[----:B------:R-:W-:-:S04]  /*0370*/  FMUL R12, R9, R12 ;  /* 0x0000000c090c7220 */ /* 0x000fc80000400000 */
[----:B------:R-:W1:Y:S01]  /*0380*/  SHFL.BFLY PT, R8, R5, 0x10, 0x1f ;  /* 0x0e001f0005087f89 */ /* 0x000e6200000e0000 */
[----:B------:R-:W-:-:S05]  /*0390*/  FSEL R12, R12, RZ, !P0 ;  /* 0x000000ff0c0c7208 */ /* 0x000fca0004000000 */
[----:B------:R-:W2:Y:S01]  /*03a0*/  SHFL.BFLY PT, R7, R12, 0x10, 0x1f ;  /* 0x0e001f000c077f89 */ /* 0x000ea200000e0000 */
[----:B-1----:R-:W-:Y:S01]  /*03b0*/  FADD R8, R5, R8 ;  /* 0x0000000805087221 */ /* 0x002fe20000000000 */
[----:B------:R-:W-:-:S04]  /*03c0*/  LOP3.LUT R5, R0, 0x1f, RZ, 0xc0, !PT ;  /* 0x0000001f00057812 */ /* 0x000fc800078ec0ff */
[----:B------:R-:W-:Y:S01]  /*03d0*/  ISETP.GE.U32.AND P0, PT, R5, 0x4, PT ;  /* 0x000000040500780c */ /* 0x000fe20003f06070 */
[----:B--2---:R-:W-:Y:S01]  /*03e0*/  FADD R9, R12, R7 ;  /* 0x000000070c097221 */ /* 0x004fe20000000000 */
[----:B------:R-:W-:Y:S01]  /*03f0*/  SHF.R.U32.HI R12, RZ, 0x3, R0 ;  /* 0x00000003ff0c7819 */ /* 0x000fe20000011600 */
[----:B------:R-:W1:Y:S04]  /*0400*/  SHFL.BFLY PT, R7, R8, 0x8, 0x1f ;  /* 0x0d001f0008077f89 */ /* 0x000e6800000e0000 */
[----:B------:R-:W2:Y:S01]  /*0410*/  SHFL.BFLY PT, R6, R9, 0x8, 0x1f ;  /* 0x0d001f0009067f89 */ /* 0x000ea200000e0000 */
[----:B-1----:R-:W-:Y:S01]  /*0420*/  FADD R7, R8, R7 ;  /* 0x0000000708077221 */ /* 0x002fe20000000000 */
[----:B------:R-:W-:Y:S02]  /*0430*/  IMAD.SHL.U32 R8, R2, 0x8, RZ ;  /* 0x0000000802087824 */ /* 0x000fe400078e00ff */
[----:B--2---:R-:W-:Y:S01]  /*0440*/  FADD R10, R9, R6 ;  /* 0x00000006090a7221 */ /* 0x004fe20000000000 */
[----:B------:R-:W-:Y:S01]  /*0450*/  LOP3.LUT R9, R12, 0x4, RZ, 0xc0, !PT ;  /* 0x000000040c097812 */ /* 0x000fe200078ec0ff */
[----:B------:R-:W1:Y:S03]  /*0460*/  SHFL.BFLY PT, R6, R7, 0x4, 0x1f ;  /* 0x0c801f0007067f89 */ /* 0x000e6600000e0000 */
[----:B------:R-:W-:Y:S01]  /*0470*/  LOP3.LUT R5, R8, R9, RZ, 0xfc, !PT ;  /* 0x0000000908057212 */ /* 0x000fe200078efcff */
[----:B------:R-:W2:Y:S01]  /*0480*/  SHFL.BFLY PT, R11, R10, 0x4, 0x1f ;  /* 0x0c801f000a0b7f89 */ /* 0x000ea200000e0000 */
[----:B-1----:R-:W-:Y:S01]  /*0490*/  FADD R12, R7, R6 ;  /* 0x00000006070c7221 */ /* 0x002fe20000000000 */
[----:B------:R-:W-:Y:S01]  /*04a0*/  LEA R6, R0, UR4, 0x2 ;  /* 0x0000000400067c11 */ /* 0x000fe2000f8e10ff */
[----:B--2---:R-:W-:-:S03]  /*04b0*/  FADD R14, R10, R11 ;  /* 0x0000000b0a0e7221 */ /* 0x004fc60000000000 */
[----:B------:R-:W-:Y:S01]  /*04c0*/  @!P0 STS [R5+UR4], R12 ;  /* 0x0000000c05008988 */ /* 0x000fe20008000804 */
[----:B------:R-:W-:Y:S02]  /*04d0*/  LOP3.LUT R10, R0, 0x1, RZ, 0xc0, !PT ;  /* 0x00000001000a7812 */ /* 0x000fe400078ec0ff */
[----:B------:R-:W-:Y:S01]  /*04e0*/  IADD3 R11, R8, UR4, RZ ;  /* 0x00000004080b7c10 */ /* 0x000fe2000fffe0ff */
[----:B------:R1:W-:Y:S01]  /*04f0*/  @!P0 STS [R5+UR4+0x8], R14 ;  /* 0x0000080e05008988 */ /* 0x0003e20008000804 */
[----:B------:R-:W-:Y:S01]  /*0500*/  BAR.SYNC.DEFER_BLOCKING 0x0 ;  /* 0x0000000000007b1d */ /* 0x000fe20000010000 */
[----:B------:R-:W-:Y:S02]  /*0510*/  ISETP.NE.U32.AND P0, PT, R10, 0x1, PT ;  /* 0x000000010a00780c */ /* 0x000fe40003f05070 */
[----:B------:R-:W-:Y:S01]  /*0520*/  IMAD R11, R2, -0x4, R11 ;  /* 0xfffffffc020b7824 */ /* 0x000fe200078e020b */
[----:B------:R-:W-:Y:S02]  /*0530*/  SHF.R.U32.HI R2, RZ, 0x3, R0 ;  /* 0x00000003ff027819 */ /* 0x000fe40000011600 */
[----:B------:R-:W-:-:S02]  /*0540*/  ISETP.LT.AND P0, PT, R0, 0x10, P0 ;  /* 0x000000100000780c */ /* 0x000fc40000701270 */
[----:B-1----:R-:W-:Y:S02]  /*0550*/  LOP3.LUT R5, R0, 0x7, RZ, 0xc0, !PT ;  /* 0x0000000700057812 */ /* 0x002fe400078ec0ff */
[----:B------:R-:W-:Y:S02]  /*0560*/  SGXT.U32 R2, R2, 0x2 ;  /* 0x000000020202781a */ /* 0x000fe40000000000 */
[----:B------:R-:W-:Y:S01]  /*0570*/  LEA R10, R5, UR4, 0x2 ;  /* 0x00000004050a7c11 */ /* 0x000fe2000f8e10ff */
[----:B------:R-:W1:Y:S04]  /*0580*/  @!P1 LDS R4, [R6] ;  /* 0x0000000006049984 */ /* 0x000e680000000800 */
[----:B-1----:R-:W1:Y:S02]  /*0590*/  SHFL.BFLY PT, R7, R4, 0x1, 0x1f ;  /* 0x0c201f0004077f89 */ /* 0x002e6400000e0000 */
[----:B-1----:R-:W-:-:S02]  /*05a0*/  FADD R7, R4, R7 ;  /* 0x0000000704077221 */ /* 0x002fc40000000000 */
[----:B------:R-:W1:Y:S03]  /*05b0*/  LDC.64 R4, c[0x0][0x210] ;  /* 0x00008400ff047b82 */ /* 0x000e660000000a00 */
[----:B------:R-:W-:Y:S05]  /*05c0*/  @P0 STS [R6], R7 ;  /* 0x0000000706000388 */ /* 0x000fea0000000800 */
[----:B------:R-:W-:Y:S01]  /*05d0*/  BAR.SYNC.DEFER_BLOCKING 0x0 ;  /* 0x0000000000007b1d */ /* 0x000fe20000010000 */
[----:B------:R-:W-:-:S04]  /*05e0*/  LOP3.LUT P0, RZ, R9, R2, RZ, 0xfc, !PT ;  /* 0x0000000209ff7212 */ /* 0x000fc8000780fcff */
[C---:B------:R-:W-:Y:S01]  /*05f0*/  ISETP.LT.AND P0, PT, R3.reuse, 0x500, !P0 ;  /* 0x000005000300780c */ /* 0x040fe20004701270 */
[----:B-1----:R-:W-:Y:S01]  /*0600*/  IMAD.WIDE R2, R3, 0x4, R4 ;  /* 0x0000000403027825 */ /* 0x002fe200078e0204 */
[----:B------:R-:W-:Y:S04]  /*0610*/  LDS R12, [R8+UR4] ;  /* 0x00000004080c7984 */ /* 0x000fe80008000800 */
[----:B------:R-:W1:Y:S01]  /*0620*/  LDS R13, [R8+UR4+0x8] ;  /* 0x00000804080d7984 */ /* 0x000e620008000800 */
[----:B------:R-:W-:Y:S06]  /*0630*/  BAR.SYNC.DEFER_BLOCKING 0x0 ;  /* 0x0000000000007b1d */ /* 0x000fec0000010000 */
[----:B-1----:R1:W-:Y:S02]  /*0640*/  STS.64 [R11], R12 ;  /* 0x0000000c0b007388 */ /* 0x0023e40000000a00 */
[----:B------:R-:W-:Y:S06]  /*0650*/  BAR.SYNC.DEFER_BLOCKING 0x0 ;  /* 0x0000000000007b1d */ /* 0x000fec0000010000 */
[----:B------:R-:W2:Y:S02]  /*0660*/  LDS R10, [R10] ;  /* 0x000000000a0a7984 */ /* 0x000ea40000000800 */
[----:B------:R-:W-:Y:S06]  /*0670*/  BAR.SYNC.DEFER_BLOCKING 0x0 ;  /* 0x0000000000007b1d */ /* 0x000fec0000010000 */
[----:B-1----:R-:W-:Y:S05]  /*0680*/  @!P0 EXIT ;  /* 0x000000000000894d */ /* 0x002fea0003800000 */
[----:B--2---:R-:W-:-:S05]  /*0690*/  FMUL R5, R10, 0.0625 ;  /* 0x3d8000000a057820 */ /* 0x004fca0000400000 */
[----:B------:R-:W-:Y:S01]  /*06a0*/  STG.E desc[UR6][R2.64], R5 ;  /* 0x0000000502007986 */ /* 0x000fe2000c101906 */
[----:B------:R-:W-:Y:S05]  /*06b0*/  EXIT ;  /* 0x000000000000794d */ /* 0x000fea0003800000 */
.L_x_0:
[----:B------:R-:W-:-:S00]  /*06c0*/  BRA `(.L_x_0) ;  /* 0xfffffffc00fc7947 */ /* 0x000fc0000383ffff */
[----:B------:R-:W-:-:S00]  /*06d0*/  NOP ;  /* 0x0000000000007918 */ /* 0x000fc00000000000 */
        /* <DEDUP_REMOVED lines=10> */
.L_x_1:


//--------------------- .nv.shared.triton_per_fused_mean_mul_sigmoid_17 --------------------------
	.section	.nv.shared.triton_per_fused_mean_mul_sigmoid_17,"aw",@nobits
	.sectionflags	@""
	.align	16
	.zero		1024


//--------------------- .nv.constant0.triton_per_fused_mean_mul_sigmoid_17 --------------------------
	.section	.nv.constant0.triton_per_fused_mean_mul_sigmoid_17,"a",@progbits
	.sectionflags	@""
	.align	4
.nv.constant0.triton_per_fused_mean_mul_sigmoid_17:
	.zero		552
